	.headerflags	@"EF_CUDA_TEXMODE_UNIFIED EF_CUDA_64BIT_ADDRESS EF_CUDA_ACCELERATORS EF_CUDA_SM90 EF_CUDA_VIRTUAL_SM(EF_CUDA_SM90)"
	.elftype	@"ET_EXEC"


//--------------------- .nv.info                  --------------------------
	.section	.nv.info,"",@"SHT_CUDA_INFO"
	.align	4


	//----- nvinfo : EIATTR_REGCOUNT
	.align		4
        /*0000*/ 	.byte	0x04, 0x2f
        /*0002*/ 	.short	(.L_3 - .L_2)
	.align		4
.L_2:
        /*0004*/ 	.word	index@(triton_poi_fused__native_batch_norm_legit_no_training_cat_relu_47)
        /*0008*/ 	.word	0x0000001a


	//----- nvinfo : EIATTR_MIN_STACK_SIZE
	.align		4
.L_3:
        /*000c*/ 	.byte	0x04, 0x12
        /*000e*/ 	.short	(.L_5 - .L_4)
	.align		4
.L_4:
        /*0010*/ 	.word	index@(triton_poi_fused__native_batch_norm_legit_no_training_cat_relu_47)
        /*0014*/ 	.word	0x00000000


	//----- nvinfo : EIATTR_FRAME_SIZE
	.align		4
.L_5:
        /*0018*/ 	.byte	0x04, 0x11
        /*001a*/ 	.short	(.L_7 - .L_6)
	.align		4
.L_6:
        /*001c*/ 	.word	index@(triton_poi_fused__native_batch_norm_legit_no_training_cat_relu_47)
        /*0020*/ 	.word	0x00000000


	//----- nvinfo : EIATTR_MIN_STACK_SIZE
	.align		4
.L_7:
        /*0024*/ 	.byte	0x04, 0x12
        /*0026*/ 	.short	(.L_9 - .L_8)
	.align		4
.L_8:
        /*0028*/ 	.word	index@(triton_poi_fused__native_batch_norm_legit_no_training_cat_relu_47)
        /*002c*/ 	.word	0x00000000
.L_9:


//--------------------- .nv.info.triton_poi_fused__native_batch_norm_legit_no_training_cat_relu_47 --------------------------
	.section	.nv.info.triton_poi_fused__native_batch_norm_legit_no_training_cat_relu_47,"",@"SHT_CUDA_INFO"
	.sectionflags	@""
	.align	4


	//----- nvinfo : EIATTR_CUDA_API_VERSION
	.align		4
        /*0000*/ 	.byte	0x04, 0x37
        /*0002*/ 	.short	(.L_11 - .L_10)
.L_10:
        /*0004*/ 	.word	0x0000007c


	//----- nvinfo : EIATTR_KPARAM_INFO
	.align		4
.L_11:
        /*0008*/ 	.byte	0x04, 0x17
        /*000a*/ 	.short	(.L_13 - .L_12)
.L_12:
        /*000c*/ 	.word	0x00000000
        /*0010*/ 	.short	0x0008
        /*0012*/ 	.short	0x0040
        /*0014*/ 	.byte	0x00, 0xf0, 0x11, 0x00


	//----- nvinfo : EIATTR_KPARAM_INFO
	.align		4
.L_13:
        /*0018*/ 	.byte	0x04, 0x17
        /*001a*/ 	.short	(.L_15 - .L_14)
.L_14:
        /*001c*/ 	.word	0x00000000
        /*0020*/ 	.short	0x0007
        /*0022*/ 	.short	0x0038
        /*0024*/ 	.byte	0x00, 0xf4, 0x21, 0x00


	//----- nvinfo : EIATTR_KPARAM_INFO
	.align		4
.L_15:
        /*0028*/ 	.byte	0x04, 0x17
        /*002a*/ 	.short	(.L_17 - .L_16)
.L_16:
        /*002c*/ 	.word	0x00000000
        /*0030*/ 	.short	0x0006
        /*0032*/ 	.short	0x0030
        /*0034*/ 	.byte	0x00, 0xf4, 0x21, 0x00


	//----- nvinfo : EIATTR_KPARAM_INFO
	.align		4
.L_17:
        /*0038*/ 	.byte	0x04, 0x17
        /*003a*/ 	.short	(.L_19 - .L_18)
.L_18:
        /*003c*/ 	.word	0x00000000
        /*0040*/ 	.short	0x0005
        /*0042*/ 	.short	0x0028
        /*0044*/ 	.byte	0x00, 0xf4, 0x21, 0x00


	//----- nvinfo : EIATTR_KPARAM_INFO
	.align		4
.L_19:
        /*0048*/ 	.byte	0x04, 0x17
        /*004a*/ 	.short	(.L_21 - .L_20)
.L_20:
        /*004c*/ 	.word	0x00000000
        /*0050*/ 	.short	0x0004
        /*0052*/ 	.short	0x0020
        /*0054*/ 	.byte	0x00, 0xf4, 0x21, 0x00


	//----- nvinfo : EIATTR_KPARAM_INFO
	.align		4
.L_21:
        /*0058*/ 	.byte	0x04, 0x17
        /*005a*/ 	.short	(.L_23 - .L_22)
.L_22:
        /*005c*/ 	.word	0x00000000
        /*0060*/ 	.short	0x0003
        /*0062*/ 	.short	0x0018
        /*0064*/ 	.byte	0x00, 0xf4, 0x21, 0x00


	//----- nvinfo : EIATTR_KPARAM_INFO
	.align		4
.L_23:
        /*0068*/ 	.byte	0x04, 0x17
        /*006a*/ 	.short	(.L_25 - .L_24)
.L_24:
        /*006c*/ 	.word	0x00000000
        /*0070*/ 	.short	0x0002
        /*0072*/ 	.short	0x0010
        /*0074*/ 	.byte	0x00, 0xf4, 0x21, 0x00


	//----- nvinfo : EIATTR_KPARAM_INFO
	.align		4
.L_25:
        /*0078*/ 	.byte	0x04, 0x17
        /*007a*/ 	.short	(.L_27 - .L_26)
.L_26:
        /*007c*/ 	.word	0x00000000
        /*0080*/ 	.short	0x0001
        /*0082*/ 	.short	0x0008
        /*0084*/ 	.byte	0x00, 0xf4, 0x21, 0x00


	//----- nvinfo : EIATTR_KPARAM_INFO
	.align		4
.L_27:
        /*0088*/ 	.byte	0x04, 0x17
        /*008a*/ 	.short	(.L_29 - .L_28)
.L_28:
        /*008c*/ 	.word	0x00000000
        /*0090*/ 	.short	0x0000
        /*0092*/ 	.short	0x0000
        /*0094*/ 	.byte	0x00, 0xf4, 0x21, 0x00


	//----- nvinfo : EIATTR_SPARSE_MMA_MASK
	.align		4
.L_29:
        /*0098*/ 	.byte	0x03, 0x50
        /*009a*/ 	.short	0x0000


	//----- nvinfo : EIATTR_MAXREG_COUNT
	.align		4
        /*009c*/ 	.byte	0x03, 0x1b
        /*009e*/ 	.short	0x00ff


	//----- nvinfo : EIATTR_EXIT_INSTR_OFFSETS
	.align		4
        /*00a0*/ 	.byte	0x04, 0x1c
        /*00a2*/ 	.short	(.L_31 - .L_30)


	//   ....[0]....
.L_30:
        /*00a4*/ 	.word	0x00000690


	//   ....[1]....
        /*00a8*/ 	.word	0x000006b0


	//----- nvinfo : EIATTR_REQNTID
	.align		4
.L_31:
        /*00ac*/ 	.byte	0x04, 0x10
        /*00ae*/ 	.short	(.L_33 - .L_32)
.L_32:
        /*00b0*/ 	.word	0x00000080
        /*00b4*/ 	.word	0x00000001
        /*00b8*/ 	.word	0x00000001


	//----- nvinfo : EIATTR_CBANK_PARAM_SIZE
	.align		4
.L_33:
        /*00bc*/ 	.byte	0x03, 0x19
        /*00be*/ 	.short	0x0044


	//----- nvinfo : EIATTR_PARAM_CBANK
	.align		4
        /*00c0*/ 	.byte	0x04, 0x0a
        /*00c2*/ 	.short	(.L_35 - .L_34)
	.align		4
.L_34:
        /*00c4*/ 	.word	index@(.nv.constant0.triton_poi_fused__native_batch_norm_legit_no_training_cat_relu_47)
        /*00c8*/ 	.short	0x0210
        /*00ca*/ 	.short	0x0044


	//----- nvinfo : EIATTR_SW_WAR
	.align		4
.L_35:
        /*00cc*/ 	.byte	0x04, 0x36
        /*00ce*/ 	.short	(.L_37 - .L_36)
.L_36:
        /*00d0*/ 	.word	0x00000008
.L_37:


//--------------------- .nv.callgraph             --------------------------
	.section	.nv.callgraph,"",@"SHT_CUDA_CALLGRAPH"
	.align	4
	.sectionentsize	8
	.align		4
        /*0000*/ 	.word	0x00000000
	.align		4
        /*0004*/ 	.word	0xffffffff
	.align		4
        /*0008*/ 	.word	0x00000000
	.align		4
        /*000c*/ 	.word	0xfffffffe
	.align		4
        /*0010*/ 	.word	0x00000000
	.align		4
        /*0014*/ 	.word	0xfffffffd
	.align		4
        /*0018*/ 	.word	0x00000000
	.align		4
        /*001c*/ 	.word	0xfffffffc


//--------------------- .nv.constant4             --------------------------
	.section	.nv.constant4,"a",@progbits
	.align	8
	.align		8
.nv.constant4:
        /*0000*/ 	.dword	_$_str
	.align		8
        /*0008*/ 	.dword	_$_str_$_2


//--------------------- .text.triton_poi_fused__native_batch_norm_legit_no_training_cat_relu_47 --------------------------
	.section	.text.triton_poi_fused__native_batch_norm_legit_no_training_cat_relu_47,"ax",@progbits
	.align	128
        .global         triton_poi_fused__native_batch_norm_legit_no_training_cat_relu_47
        .type           triton_poi_fused__native_batch_norm_legit_no_training_cat_relu_47,@function
        .size           triton_poi_fused__native_batch_norm_legit_no_training_cat_relu_47,(.L_x_1 - triton_poi_fused__native_batch_norm_legit_no_training_cat_relu_47)
        .other          triton_poi_fused__native_batch_norm_legit_no_training_cat_relu_47,@"STO_CUDA_ENTRY STV_DEFAULT"
triton_poi_fused__native_batch_norm_legit_no_training_cat_relu_47:
.text.triton_poi_fused__native_batch_norm_legit_no_training_cat_relu_47:
[----:B------:R-:W0:Y:S01]  /*0000*/  LDC R1, c[0x0][0x28] ;  /* 0x00000a00ff017b82 */ /* 0x000e220000000800 */
[----:B------:R-:W1:Y:S07]  /*0010*/  S2R R0, SR_TID.X ;  /* 0x0000000000007919 */ /* 0x000e6e0000002100 */
[----:B------:R-:W2:Y:S01]  /*0020*/  LDC.64 R6, c[0x0][0x228] ;  /* 0x00008a00ff067b82 */ /* 0x000ea20000000a00 */
[----:B------:R-:W-:Y:S01]  /*0030*/  IMAD.MOV.U32 R4, RZ, RZ, RZ ;  /* 0x000000ffff047224 */ /* 0x000fe200078e00ff */
[----:B------:R-:W-:Y:S01]  /*0040*/  ULDC.64 UR4, c[0x0][0x208] ;  /* 0x0000820000047ab9 */ /* 0x000fe20000000a00 */
[----:B------:R-:W3:Y:S01]  /*0050*/  S2R R3, SR_CTAID.X ;  /* 0x0000000000037919 */ /* 0x000ee20000002500 */
[----:B------:R-:W-:Y:S01]  /*0060*/  IMAD.MOV.U32 R8, RZ, RZ, RZ ;  /* 0x000000ffff087224 */ /* 0x000fe200078e00ff */
[----:B------:R-:W-:-:S03]  /*0070*/  ULDC.64 UR6, c[0x0][0x218] ;  /* 0x0000860000067ab9 */ /* 0x000fc60000000a00 */
[----:B------:R-:W4:Y:S01]  /*0080*/  LDC.64 R16, c[0x0][0x220] ;  /* 0x00008800ff107b82 */ /* 0x000f220000000a00 */
[----:B-1----:R-:W-:-:S05]  /*0090*/  IMAD.SHL.U32 R0, R0, 0x2, RZ ;  /* 0x0000000200007824 */ /* 0x002fca00078e00ff */
[----:B------:R-:W-:-:S05]  /*00a0*/  LOP3.LUT R0, R0, 0xfe, RZ, 0xc0, !PT ;  /* 0x000000fe00007812 */ /* 0x000fca00078ec0ff */
[----:B---3--:R-:W-:-:S05]  /*00b0*/  IMAD R3, R3, 0x100, R0 ;  /* 0x0000010003037824 */ /* 0x008fca00078e0200 */
[----:B------:R-:W-:Y:S02]  /*00c0*/  SHF.R.S32.HI R2, RZ, 0x1f, R3 ;  /* 0x0000001fff027819 */ /* 0x000fe40000011403 */
[----:B------:R-:W-:Y:S02]  /*00d0*/  ISETP.GE.AND P0, PT, R3, 0x5c80, PT ;  /* 0x00005c800300780c */ /* 0x000fe40003f06270 */
[----:B------:R-:W-:-:S04]  /*00e0*/  LEA.HI R9, R2, R3, RZ, 0x4 ;  /* 0x0000000302097211 */ /* 0x000fc800078f20ff */
[----:B------:R-:W-:-:S05]  /*00f0*/  SHF.R.S32.HI R5, RZ, 0x4, R9 ;  /* 0x00000004ff057819 */ /* 0x000fca0000011409 */
[----:B------:R-:W-:-:S05]  /*0100*/  IMAD.HI R0, R5, -0x4ee02c47, R4 ;  /* 0xb11fd3b905007827 */ /* 0x000fca00078e0204 */
[----:B------:R-:W-:-:S04]  /*0110*/  SHF.R.U32.HI R11, RZ, 0x1f, R0 ;  /* 0x0000001fff0b7819 */ /* 0x000fc80000011600 */
[----:B------:R-:W-:Y:S01]  /*0120*/  LEA.HI.SX32 R11, R0, R11, 0x18 ;  /* 0x0000000b000b7211 */ /* 0x000fe200078fc2ff */
[----:B------:R-:W-:-:S04]  /*0130*/  IMAD.MOV.U32 R0, RZ, RZ, RZ ;  /* 0x000000ffff007224 */ /* 0x000fc800078e00ff */
[----:B------:R-:W-:-:S04]  /*0140*/  IMAD R15, R11, -0x172, R5 ;  /* 0xfffffe8e0b0f7824 */ /* 0x000fc800078e0205 */
[----:B--2---:R-:W-:-:S05]  /*0150*/  IMAD.WIDE R6, R15, 0x4, R6 ;  /* 0x000000040f067825 */ /* 0x004fca00078e0206 */
[----:B------:R-:W2:Y:S01]  /*0160*/  @!P0 LDG.E.EL R0, desc[UR4][R6.64] ;  /* 0x0000000406008981 */ /* 0x000ea2000c2e1900 */
[----:B------:R-:W-:-:S03]  /*0170*/  HFMA2.MMA R2, -RZ, RZ, 0, 0 ;  /* 0x00000000ff027435 */ /* 0x000fc600000001ff */
[----:B------:R1:W3:Y:S07]  /*0180*/  @!P0 LDG.E.EL R8, desc[UR4][R6.64] ;  /* 0x0000000406088981 */ /* 0x0002ee000c2e1900 */
[----:B------:R-:W-:Y:S01]  /*0190*/  IMAD.HI R2, R3, -0x4ee02c47, R2 ;  /* 0xb11fd3b903027827 */ /* 0x000fe200078e0202 */
[----:B------:R-:W-:-:S04]  /*01a0*/  LOP3.LUT R9, R9, 0xfffffff0, RZ, 0xc0, !PT ;  /* 0xfffffff009097812 */ /* 0x000fc800078ec0ff */
[----:B------:R-:W-:-:S04]  /*01b0*/  SHF.R.U32.HI R5, RZ, 0x1f, R2 ;  /* 0x0000001fff057819 */ /* 0x000fc80000011602 */
[----:B------:R-:W-:Y:S01]  /*01c0*/  LEA.HI.SX32 R2, R2, R5, 0x14 ;  /* 0x0000000502027211 */ /* 0x000fe200078fa2ff */
[----:B------:R-:W-:Y:S01]  /*01d0*/  IMAD.IADD R9, R3, 0x1, -R9 ;  /* 0x0000000103097824 */ /* 0x000fe200078e0a09 */
[----:B------:R-:W5:Y:S01]  /*01e0*/  LDC.64 R4, c[0x0][0x210] ;  /* 0x00008400ff047b82 */ /* 0x000f620000000a00 */
[----:B------:R-:W-:Y:S02]  /*01f0*/  IMAD.SHL.U32 R10, R15, 0x10, RZ ;  /* 0x000000100f0a7824 */ /* 0x000fe400078e00ff */
[----:B------:R-:W-:Y:S01]  /*0200*/  IMAD R11, R2, 0xc0, RZ ;  /* 0x000000c0020b7824 */ /* 0x000fe200078e02ff */
[----:B------:R-:W-:-:S04]  /*0210*/  SHF.R.S32.HI R12, RZ, 0x1f, R9 ;  /* 0x0000001fff0c7819 */ /* 0x000fc80000011409 */
[--C-:B------:R-:W-:Y:S02]  /*0220*/  IADD3 R9, P1, P2, R10, R9, R11.reuse ;  /* 0x000000090a097210 */ /* 0x100fe40007a3e00b */
[----:B------:R-:W-:Y:S02]  /*0230*/  SHF.R.S32.HI R11, RZ, 0x1f, R11 ;  /* 0x0000001fff0b7819 */ /* 0x000fe4000001140b */
[----:B------:R-:W-:Y:S01]  /*0240*/  SHF.R.S32.HI R10, RZ, 0x1f, R10 ;  /* 0x0000001fff0a7819 */ /* 0x000fe2000001140a */
[----:B-1----:R-:W-:-:S03]  /*0250*/  IMAD R7, R2, -0x1720, R3 ;  /* 0xffffe8e002077824 */ /* 0x002fc600078e0203 */
[----:B------:R-:W-:Y:S02]  /*0260*/  IADD3.X R6, R10, R12, R11, P1, P2 ;  /* 0x0000000c0a067210 */ /* 0x000fe40000fe440b */
[----:B------:R-:W1:Y:S01]  /*0270*/  LDC.64 R12, c[0x0][0x230] ;  /* 0x00008c00ff0c7b82 */ /* 0x000e620000000a00 */
[C---:B------:R-:W-:Y:S01]  /*0280*/  ISETP.GE.AND P2, PT, R15.reuse, 0x166, PT ;  /* 0x000001660f00780c */ /* 0x040fe20003f46270 */
[----:B------:R-:W-:Y:S01]  /*0290*/  IMAD R7, R2, 0x1660, R7 ;  /* 0x0000166002077824 */ /* 0x000fe200078e0207 */
[----:B------:R-:W-:-:S05]  /*02a0*/  ISETP.GT.AND P1, PT, R15, 0x165, !P0 ;  /* 0x000001650f00780c */ /* 0x000fca0004724270 */
[----:B------:R-:W1:Y:S01]  /*02b0*/  LDC.64 R10, c[0x0][0x238] ;  /* 0x00008e00ff0a7b82 */ /* 0x000e620000000a00 */
[----:B------:R-:W-:Y:S02]  /*02c0*/  ISETP.LT.AND P4, PT, R3, 0x5c80, !P2 ;  /* 0x00005c800300780c */ /* 0x000fe40005781270 */
[----:B------:R-:W-:Y:S01]  /*02d0*/  LEA R18, P3, R9, UR6, 0x2 ;  /* 0x0000000609127c11 */ /* 0x000fe2000f8610ff */
[----:B-----5:R-:W-:Y:S01]  /*02e0*/  IMAD.WIDE R22, R7, 0x4, R4 ;  /* 0x0000000407167825 */ /* 0x020fe200078e0204 */
[----:B------:R-:W-:Y:S02]  /*02f0*/  CS2R R4, SRZ ;  /* 0x0000000000047805 */ /* 0x000fe4000001ff00 */
[----:B------:R-:W-:Y:S02]  /*0300*/  LEA.HI.X R19, R9, UR7, R6, 0x2, P3 ;  /* 0x0000000709137c11 */ /* 0x000fe400098f1406 */
[----:B------:R-:W-:Y:S01]  /*0310*/  CS2R R6, SRZ ;  /* 0x0000000000067805 */ /* 0x000fe2000001ff00 */
[----:B------:R-:W-:Y:S01]  /*0320*/  IMAD.MOV.U32 R9, RZ, RZ, RZ ;  /* 0x000000ffff097224 */ /* 0x000fe200078e00ff */
[----:B------:R-:W-:Y:S01]  /*0330*/  MOV R2, RZ ;  /* 0x000000ff00027202 */ /* 0x000fe20000000f00 */
[C---:B----4-:R-:W-:Y:S01]  /*0340*/  IMAD.WIDE R16, R15.reuse, 0x4, R16 ;  /* 0x000000040f107825 */ /* 0x050fe200078e0210 */
[----:B------:R-:W4:Y:S04]  /*0350*/  @P1 LDG.E.64 R4, desc[UR4][R18.64+-0x5980] ;  /* 0xffa6800412041981 */ /* 0x000f28000c1e1b00 */
[----:B------:R5:W4:Y:S01]  /*0360*/  @P4 LDG.E.64 R6, desc[UR4][R22.64] ;  /* 0x0000000416064981 */ /* 0x000b22000c1e1b00 */
[----:B-1----:R-:W-:-:S03]  /*0370*/  IMAD.WIDE R12, R15, 0x4, R12 ;  /* 0x000000040f0c7825 */ /* 0x002fc600078e020c */
[----:B------:R-:W4:Y:S04]  /*0380*/  @!P0 LDG.E.EL R9, desc[UR4][R16.64] ;  /* 0x0000000410098981 */ /* 0x000f28000c2e1900 */
[----:B------:R1:W4:Y:S01]  /*0390*/  @!P0 LDG.E.EL R2, desc[UR4][R16.64] ;  /* 0x0000000410028981 */ /* 0x000322000c2e1900 */
[----:B0-----:R-:W-:Y:S01]  /*03a0*/  IMAD.WIDE R20, R15, 0x4, R10 ;  /* 0x000000040f147825 */ /* 0x001fe200078e020a */
[----:B------:R-:W-:Y:S02]  /*03b0*/  CS2R R14, SRZ ;  /* 0x00000000000e7805 */ /* 0x000fe4000001ff00 */
[----:B------:R-:W-:-:S04]  /*03c0*/  CS2R R10, SRZ ;  /* 0x00000000000a7805 */ /* 0x000fc8000001ff00 */
[----:B------:R-:W4:Y:S01]  /*03d0*/  @!P0 LDG.E.EL R14, desc[UR4][R12.64] ;  /* 0x000000040c0e8981 */ /* 0x000f22000c2e1900 */
[----:B-----5:R-:W-:Y:S01]  /*03e0*/  IMAD.MOV.U32 R22, RZ, RZ, 0x3e800000 ;  /* 0x3e800000ff167424 */ /* 0x020fe200078e00ff */
[----:B-1----:R-:W0:Y:S02]  /*03f0*/  LDC.64 R16, c[0x0][0x240] ;  /* 0x00009000ff107b82 */ /* 0x002e240000000a00 */
[----:B------:R1:W5:Y:S04]  /*0400*/  @!P0 LDG.E.EL R15, desc[UR4][R12.64] ;  /* 0x000000040c0f8981 */ /* 0x000368000c2e1900 */
[----:B------:R-:W5:Y:S04]  /*0410*/  @!P0 LDG.E.EL R11, desc[UR4][R20.64] ;  /* 0x00000004140b8981 */ /* 0x000f68000c2e1900 */
[----:B------:R-:W5:Y:S01]  /*0420*/  @!P0 LDG.E.EL R10, desc[UR4][R20.64] ;  /* 0x00000004140a8981 */ /* 0x000f62000c2e1900 */
[----:B-1----:R-:W1:Y:S01]  /*0430*/  LDC.64 R12, c[0x0][0x248] ;  /* 0x00009200ff0c7b82 */ /* 0x002e620000000a00 */
[----:B0-----:R-:W-:-:S04]  /*0440*/  IMAD.WIDE R16, R3, 0x4, R16 ;  /* 0x0000000403107825 */ /* 0x001fc800078e0210 */
[----:B-1----:R-:W-:-:S04]  /*0450*/  IMAD.WIDE R12, R3, 0x4, R12 ;  /* 0x00000004030c7825 */ /* 0x002fc800078e020c */
[----:B--2---:R-:W-:-:S04]  /*0460*/  FADD R0, R0, 9.9999997473787516356e-06 ;  /* 0x3727c5ac00007421 */ /* 0x004fc80000000000 */
[----:B------:R-:W0:Y:S01]  /*0470*/  MUFU.SQRT R18, R0 ;  /* 0x0000000000127308 */ /* 0x000e220000002000 */
[----:B---3--:R-:W-:-:S07]  /*0480*/  FADD R8, R8, 9.9999997473787516356e-06 ;  /* 0x3727c5ac08087421 */ /* 0x008fce0000000000 */
[----:B------:R-:W1:Y:S01]  /*0490*/  MUFU.SQRT R19, R8 ;  /* 0x0000000800137308 */ /* 0x000e620000002000 */
[C---:B0-----:R-:W-:Y:S02]  /*04a0*/  FSETP.GT.AND P6, PT, R18.reuse, 8.50705917302346158658e+37, PT ;  /* 0x7e8000001200780b */ /* 0x041fe40003fc4000 */
[----:B------:R-:W-:Y:S02]  /*04b0*/  FSETP.GEU.AND P3, PT, R18, 1.175494350822287508e-38, PT ;  /* 0x008000001200780b */ /* 0x000fe40003f6e000 */
[----:B------:R-:W-:Y:S02]  /*04c0*/  FSEL R23, R22, 1, P6 ;  /* 0x3f80000016177808 */ /* 0x000fe40003000000 */
[----:B-1----:R-:W-:-:S07]  /*04d0*/  FSETP.GT.AND P5, PT, R19, 8.50705917302346158658e+37, PT ;  /* 0x7e8000001300780b */ /* 0x002fce0003fa4000 */
[----:B------:R-:W-:Y:S01]  /*04e0*/  @P6 FMUL R18, R18, 0.25 ;  /* 0x3e80000012126820 */ /* 0x000fe20000400000 */
[----:B------:R-:W-:-:S03]  /*04f0*/  FSETP.GEU.AND P6, PT, R19, 1.175494350822287508e-38, PT ;  /* 0x008000001300780b */ /* 0x000fc60003fce000 */
[----:B------:R-:W-:Y:S02]  /*0500*/  @!P3 FMUL R18, R18, 16777216 ;  /* 0x4b8000001212b820 */ /* 0x000fe40000400000 */
[----:B------:R-:W-:-:S08]  /*0510*/  @P5 FMUL R19, R19, 0.25 ;  /* 0x3e80000013135820 */ /* 0x000fd00000400000 */
[----:B------:R-:W-:Y:S01]  /*0520*/  @!P6 FMUL R19, R19, 16777216 ;  /* 0x4b8000001313e820 */ /* 0x000fe20000400000 */
[----:B------:R-:W0:Y:S01]  /*0530*/  MUFU.RCP R18, R18 ;  /* 0x0000001200127308 */ /* 0x000e220000001000 */
[----:B------:R-:W-:-:S07]  /*0540*/  FSEL R0, R22, 1, P5 ;  /* 0x3f80000016007808 */ /* 0x000fce0002800000 */
[----:B------:R-:W1:Y:S01]  /*0550*/  MUFU.RCP R19, R19 ;  /* 0x0000001300137308 */ /* 0x000e620000001000 */
[----:B------:R-:W-:Y:S01]  /*0560*/  @!P3 FMUL R23, R23, 16777216 ;  /* 0x4b8000001717b820 */ /* 0x000fe20000400000 */
[----:B------:R-:W-:Y:S01]  /*0570*/  @!P6 FMUL R0, R0, 16777216 ;  /* 0x4b8000000000e820 */ /* 0x000fe20000400000 */
[----:B----4-:R-:W-:Y:S02]  /*0580*/  SEL R6, R6, RZ, P4 ;  /* 0x000000ff06067207 */ /* 0x010fe40002000000 */
[----:B------:R-:W-:Y:S02]  /*0590*/  SEL R7, R7, RZ, P4 ;  /* 0x000000ff07077207 */ /* 0x000fe40002000000 */
[----:B------:R-:W-:Y:S02]  /*05a0*/  @P2 SEL R6, R4, RZ, P1 ;  /* 0x000000ff04062207 */ /* 0x000fe40000800000 */
[----:B------:R-:W-:Y:S01]  /*05b0*/  @P2 SEL R7, R5, RZ, P1 ;  /* 0x000000ff05072207 */ /* 0x000fe20000800000 */
[----:B0-----:R-:W-:Y:S01]  /*05c0*/  FMUL R18, R18, R23 ;  /* 0x0000001712127220 */ /* 0x001fe20000400000 */
[----:B-1----:R-:W-:Y:S01]  /*05d0*/  FMUL R19, R19, R0 ;  /* 0x0000000013137220 */ /* 0x002fe20000400000 */
[----:B------:R-:W-:-:S02]  /*05e0*/  FADD R9, R6, -R9 ;  /* 0x8000000906097221 */ /* 0x000fc40000000000 */
[----:B------:R-:W-:Y:S02]  /*05f0*/  FADD R2, R7, -R2 ;  /* 0x8000000207027221 */ /* 0x000fe40000000000 */
[----:B------:R-:W-:Y:S02]  /*0600*/  FMUL R18, R9, R18 ;  /* 0x0000001209127220 */ /* 0x000fe40000400000 */
[----:B------:R-:W-:Y:S01]  /*0610*/  FMUL R19, R2, R19 ;  /* 0x0000001302137220 */ /* 0x000fe20000400000 */
[----:B------:R0:W-:Y:S01]  /*0620*/  @!P0 STG.E.64 desc[UR4][R16.64], R6 ;  /* 0x0000000610008986 */ /* 0x0001e2000c101b04 */
[----:B-----5:R-:W-:Y:S02]  /*0630*/  FFMA R11, R18, R14, R11 ;  /* 0x0000000e120b7223 */ /* 0x020fe4000000000b */
[----:B------:R-:W-:-:S03]  /*0640*/  FFMA R10, R19, R15, R10 ;  /* 0x0000000f130a7223 */ /* 0x000fc6000000000a */
[C---:B------:R-:W-:Y:S02]  /*0650*/  FSETP.GEU.AND P1, PT, R11.reuse, RZ, PT ;  /* 0x000000ff0b00720b */ /* 0x040fe40003f2e000 */
[C---:B------:R-:W-:Y:S02]  /*0660*/  FSETP.GEU.AND P2, PT, R10.reuse, RZ, PT ;  /* 0x000000ff0a00720b */ /* 0x040fe40003f4e000 */
[----:B------:R-:W-:Y:S02]  /*0670*/  FSEL R2, R11, RZ, P1 ;  /* 0x000000ff0b027208 */ /* 0x000fe40000800000 */
[----:B------:R-:W-:Y:S01]  /*0680*/  FSEL R3, R10, RZ, P2 ;  /* 0x000000ff0a037208 */ /* 0x000fe20001000000 */
[----:B0-----:R-:W-:Y:S08]  /*0690*/  @P0 EXIT ;  /* 0x000000000000094d */ /* 0x001ff00003800000 */
[----:B------:R-:W-:Y:S01]  /*06a0*/  STG.E.64 desc[UR4][R12.64], R2 ;  /* 0x000000020c007986 */ /* 0x000fe2000c101b04 */
[----:B------:R-:W-:Y:S05]  /*06b0*/  EXIT ;  /* 0x000000000000794d */ /* 0x000fea0003800000 */
.L_x_0:
[----:B------:R-:W-:-:S00]  /*06c0*/  BRA `(.L_x_0) ;  /* 0xfffffffc00fc7947 */ /* 0x000fc0000383ffff */
[----:B------:R-:W-:-:S00]  /*06d0*/  NOP ;  /* 0x0000000000007918 */ /* 0x000fc00000000000 */
        /* <DEDUP_REMOVED lines=10> */
.L_x_1:


//--------------------- .nv.global.init           --------------------------
	.section	.nv.global.init,"aw",@progbits
.nv.global.init:
	.type		_$_str,@object
	.size		_$_str,(_$_str_$_2 - _$_str)
_$_str:
        /*0000*/ 	.byte	0x5f, 0x5f, 0x43, 0x55, 0x44, 0x41, 0x5f, 0x46, 0x54, 0x5a, 0x00
	.type		_$_str_$_2,@object
	.size		_$_str_$_2,(.L_1 - _$_str_$_2)
_$_str_$_2:
        /*000b*/ 	.byte	0x5f, 0x5f, 0x43, 0x55, 0x44, 0x41, 0x5f, 0x50, 0x52, 0x45, 0x43, 0x5f, 0x53, 0x51, 0x52, 0x54
        /*001b*/ 	.byte	0x00
.L_1:


//--------------------- .nv.constant0.triton_poi_fused__native_batch_norm_legit_no_training_cat_relu_47 --------------------------
	.section	.nv.constant0.triton_poi_fused__native_batch_norm_legit_no_training_cat_relu_47,"a",@progbits
	.sectionflags	@""
	.align	4
.nv.constant0.triton_poi_fused__native_batch_norm_legit_no_training_cat_relu_47:
	.zero		596
